//
// Generated by NVIDIA NVVM Compiler
//
// Compiler Build ID: CL-36424714
// Cuda compilation tools, release 13.0, V13.0.88
// Based on NVVM 20.0.0
//

.version 9.0
.target sm_100
.address_size 64

	// .globl	_Z12mandelKernelPiiffffii

.visible .entry _Z12mandelKernelPiiffffii(
	.param .u64 .ptr .align 1 _Z12mandelKernelPiiffffii_param_0,
	.param .u32 _Z12mandelKernelPiiffffii_param_1,
	.param .f32 _Z12mandelKernelPiiffffii_param_2,
	.param .f32 _Z12mandelKernelPiiffffii_param_3,
	.param .f32 _Z12mandelKernelPiiffffii_param_4,
	.param .f32 _Z12mandelKernelPiiffffii_param_5,
	.param .u32 _Z12mandelKernelPiiffffii_param_6,
	.param .u32 _Z12mandelKernelPiiffffii_param_7
)
{
	.reg .pred 	%p<4>;
	.reg .b32 	%r<19>;
	.reg .b32 	%f<20>;
	.reg .b64 	%rd<7>;

	ld.param.u64 	%rd1, [_Z12mandelKernelPiiffffii_param_0];
	ld.param.f32 	%f9, [_Z12mandelKernelPiiffffii_param_2];
	ld.param.f32 	%f10, [_Z12mandelKernelPiiffffii_param_3];
	ld.param.f32 	%f11, [_Z12mandelKernelPiiffffii_param_4];
	ld.param.f32 	%f12, [_Z12mandelKernelPiiffffii_param_5];
	ld.param.u32 	%r6, [_Z12mandelKernelPiiffffii_param_6];
	ld.param.u32 	%r7, [_Z12mandelKernelPiiffffii_param_7];
	mov.u32 	%r9, %ctaid.x;
	mov.u32 	%r10, %ntid.x;
	mov.u32 	%r11, %tid.x;
	mad.lo.s32 	%r1, %r9, %r10, %r11;
	mov.u32 	%r12, %ctaid.y;
	mov.u32 	%r13, %ntid.y;
	mov.u32 	%r14, %tid.y;
	mad.lo.s32 	%r2, %r12, %r13, %r14;
	cvt.rn.f32.s32 	%f13, %r1;
	fma.rn.f32 	%f1, %f11, %f13, %f9;
	cvt.rn.f32.u32 	%f14, %r2;
	fma.rn.f32 	%f2, %f12, %f14, %f10;
	setp.lt.s32 	%p1, %r6, 1;
	mov.b32 	%r18, 0;
	@%p1 bra 	$L__BB0_4;
	mov.b32 	%r17, 0;
	mov.f32 	%f18, %f2;
	mov.f32 	%f19, %f1;
$L__BB0_2:
	mul.f32 	%f5, %f19, %f19;
	mul.f32 	%f6, %f18, %f18;
	add.f32 	%f15, %f5, %f6;
	setp.gt.f32 	%p2, %f15, 0f40800000;
	mov.u32 	%r18, %r17;
	@%p2 bra 	$L__BB0_4;
	sub.f32 	%f16, %f5, %f6;
	add.f32 	%f17, %f19, %f19;
	add.f32 	%f19, %f1, %f16;
	fma.rn.f32 	%f18, %f17, %f18, %f2;
	add.s32 	%r17, %r17, 1;
	setp.ne.s32 	%p3, %r17, %r6;
	mov.u32 	%r18, %r6;
	@%p3 bra 	$L__BB0_2;
$L__BB0_4:
	cvta.to.global.u64 	%rd2, %rd1;
	mul.lo.s32 	%r16, %r7, %r2;
	cvt.s64.s32 	%rd3, %r16;
	add.s64 	%rd4, %rd2, %rd3;
	mul.wide.s32 	%rd5, %r1, 4;
	add.s64 	%rd6, %rd4, %rd5;
	st.global.u32 	[%rd6], %r18;
	ret;

}


// ===== COMPILED SASS (sm_100) =====

	.target	sm_100

	.elftype	@"ET_EXEC"


//--------------------- .note.nv.tkinfo           --------------------------
	.section	.note.nv.tkinfo,"",@"SHT_NOTE"
	.sectionflags	@"SHF_NOTE_NV_TKINFO"
	.tkinfo
        /*0018*/ 	.word	0x00000002
        /*0030*/ 	.string	""
        /*0030*/ 	.string	"ptxas"
        /*0030*/ 	.string	"Cuda compilation tools, release 13.0, V13.0.88"
        /*0030*/ 	.string	"Build cuda_13.0.r13.0/compiler.36424714_0"
        /*0030*/ 	.string	"-arch sm_100 -m 64 "



//--------------------- .note.nv.cuinfo           --------------------------
	.section	.note.nv.cuinfo,"",@"SHT_NOTE"
	.sectionflags	@"SHF_NOTE_NV_CUINFO"
        /*0018*/ 	.short	0x0002
        /*001a*/ 	.short	0x0064
        /*001c*/ 	.short	0x0082
	.zero		2


//--------------------- .nv.info                  --------------------------
	.section	.nv.info,"",@"SHT_CUDA_INFO"
	.align	4


	//----- nvinfo : EIATTR_REGCOUNT
	.align		4
        /*0000*/ 	.byte	0x04, 0x2f
        /*0002*/ 	.short	(.L_1 - .L_0)
	.align		4
.L_0:
        /*0004*/ 	.word	index@(_Z12mandelKernelPiiffffii)
        /*0008*/ 	.word	0x0000000d


	//----- nvinfo : EIATTR_FRAME_SIZE
	.align		4
.L_1:
        /*000c*/ 	.byte	0x04, 0x11
        /*000e*/ 	.short	(.L_3 - .L_2)
	.align		4
.L_2:
        /*0010*/ 	.word	index@(_Z12mandelKernelPiiffffii)
        /*0014*/ 	.word	0x00000000


	//----- nvinfo : EIATTR_MIN_STACK_SIZE
	.align		4
.L_3:
        /*0018*/ 	.byte	0x04, 0x12
        /*001a*/ 	.short	(.L_5 - .L_4)
	.align		4
.L_4:
        /*001c*/ 	.word	index@(_Z12mandelKernelPiiffffii)
        /*0020*/ 	.word	0x00000000
.L_5:


//--------------------- .nv.compat                --------------------------
	.section	.nv.compat,"",@"SHT_CUDA_COMPAT_INFO"
	.align	4
        /*0000*/ 	.byte	0x02, 0x09, 0x00, 0x00, 0x02, 0x02, 0x01, 0x00, 0x02, 0x05, 0x05, 0x00, 0x03, 0x07, 0x01, 0x01
        /*0010*/ 	.byte	0x02, 0x03, 0x00, 0x00, 0x02, 0x06, 0x01, 0x00, 0x04, 0x0b, 0x08, 0x00, 0x01, 0x00, 0x00, 0x00
        /*0020*/ 	.byte	0x00, 0x00, 0x00, 0x00


//--------------------- .nv.info._Z12mandelKernelPiiffffii --------------------------
	.section	.nv.info._Z12mandelKernelPiiffffii,"",@"SHT_CUDA_INFO"
	.sectionflags	@""
	.align	4


	//----- nvinfo : EIATTR_CUDA_API_VERSION
	.align		4
        /*0000*/ 	.byte	0x04, 0x37
        /*0002*/ 	.short	(.L_7 - .L_6)
.L_6:
        /*0004*/ 	.word	0x00000082


	//----- nvinfo : EIATTR_KPARAM_INFO
	.align		4
.L_7:
        /*0008*/ 	.byte	0x04, 0x17
        /*000a*/ 	.short	(.L_9 - .L_8)
.L_8:
        /*000c*/ 	.word	0x00000000
        /*0010*/ 	.short	0x0007
        /*0012*/ 	.short	0x0020
        /*0014*/ 	.byte	0x00, 0xf0, 0x11, 0x00


	//----- nvinfo : EIATTR_KPARAM_INFO
	.align		4
.L_9:
        /*0018*/ 	.byte	0x04, 0x17
        /*001a*/ 	.short	(.L_11 - .L_10)
.L_10:
        /*001c*/ 	.word	0x00000000
        /*0020*/ 	.short	0x0006
        /*0022*/ 	.short	0x001c
        /*0024*/ 	.byte	0x00, 0xf0, 0x11, 0x00


	//----- nvinfo : EIATTR_KPARAM_INFO
	.align		4
.L_11:
        /*0028*/ 	.byte	0x04, 0x17
        /*002a*/ 	.short	(.L_13 - .L_12)
.L_12:
        /*002c*/ 	.word	0x00000000
        /*0030*/ 	.short	0x0005
        /*0032*/ 	.short	0x0018
        /*0034*/ 	.byte	0x00, 0xf0, 0x11, 0x00


	//----- nvinfo : EIATTR_KPARAM_INFO
	.align		4
.L_13:
        /*0038*/ 	.byte	0x04, 0x17
        /*003a*/ 	.short	(.L_15 - .L_14)
.L_14:
        /*003c*/ 	.word	0x00000000
        /*0040*/ 	.short	0x0004
        /*0042*/ 	.short	0x0014
        /*0044*/ 	.byte	0x00, 0xf0, 0x11, 0x00


	//----- nvinfo : EIATTR_KPARAM_INFO
	.align		4
.L_15:
        /*0048*/ 	.byte	0x04, 0x17
        /*004a*/ 	.short	(.L_17 - .L_16)
.L_16:
        /*004c*/ 	.word	0x00000000
        /*0050*/ 	.short	0x0003
        /*0052*/ 	.short	0x0010
        /*0054*/ 	.byte	0x00, 0xf0, 0x11, 0x00


	//----- nvinfo : EIATTR_KPARAM_INFO
	.align		4
.L_17:
        /*0058*/ 	.byte	0x04, 0x17
        /*005a*/ 	.short	(.L_19 - .L_18)
.L_18:
        /*005c*/ 	.word	0x00000000
        /*0060*/ 	.short	0x0002
        /*0062*/ 	.short	0x000c
        /*0064*/ 	.byte	0x00, 0xf0, 0x11, 0x00


	//----- nvinfo : EIATTR_KPARAM_INFO
	.align		4
.L_19:
        /*0068*/ 	.byte	0x04, 0x17
        /*006a*/ 	.short	(.L_21 - .L_20)
.L_20:
        /*006c*/ 	.word	0x00000000
        /*0070*/ 	.short	0x0001
        /*0072*/ 	.short	0x0008
        /*0074*/ 	.byte	0x00, 0xf0, 0x11, 0x00


	//----- nvinfo : EIATTR_KPARAM_INFO
	.align		4
.L_21:
        /*0078*/ 	.byte	0x04, 0x17
        /*007a*/ 	.short	(.L_23 - .L_22)
.L_22:
        /*007c*/ 	.word	0x00000000
        /*0080*/ 	.short	0x0000
        /*0082*/ 	.short	0x0000
        /*0084*/ 	.byte	0x00, 0xf5, 0x21, 0x00


	//----- nvinfo : EIATTR_SPARSE_MMA_MASK
	.align		4
.L_23:
        /*0088*/ 	.byte	0x03, 0x50
        /*008a*/ 	.short	0x0000


	//----- nvinfo : EIATTR_MAXREG_COUNT
	.align		4
        /*008c*/ 	.byte	0x03, 0x1b
        /*008e*/ 	.short	0x00ff


	//----- nvinfo : EIATTR_MERCURY_ISA_VERSION
	.align		4
        /*0090*/ 	.byte	0x03, 0x5f
        /*0092*/ 	.short	0x0101


	//----- nvinfo : EIATTR_VRC_CTA_INIT_COUNT
	.align		4
        /*0094*/ 	.byte	0x02, 0x4a
	.zero		1
	.zero		1


	//----- nvinfo : EIATTR_EXIT_INSTR_OFFSETS
	.align		4
        /*0098*/ 	.byte	0x04, 0x1c
        /*009a*/ 	.short	(.L_25 - .L_24)


	//   ....[0]....
.L_24:
        /*009c*/ 	.word	0x000002f0


	//----- nvinfo : EIATTR_CRS_STACK_SIZE
	.align		4
.L_25:
        /*00a0*/ 	.byte	0x04, 0x1e
        /*00a2*/ 	.short	(.L_27 - .L_26)
.L_26:
        /*00a4*/ 	.word	0x00000000


	//----- nvinfo : EIATTR_CBANK_PARAM_SIZE
	.align		4
.L_27:
        /*00a8*/ 	.byte	0x03, 0x19
        /*00aa*/ 	.short	0x0024


	//----- nvinfo : EIATTR_PARAM_CBANK
	.align		4
        /*00ac*/ 	.byte	0x04, 0x0a
        /*00ae*/ 	.short	(.L_29 - .L_28)
	.align		4
.L_28:
        /*00b0*/ 	.word	index@(.nv.constant0._Z12mandelKernelPiiffffii)
        /*00b4*/ 	.short	0x0380
        /*00b6*/ 	.short	0x0024


	//----- nvinfo : EIATTR_SW_WAR
	.align		4
.L_29:
        /*00b8*/ 	.byte	0x04, 0x36
        /*00ba*/ 	.short	(.L_31 - .L_30)
.L_30:
        /*00bc*/ 	.word	0x00000008
.L_31:


//--------------------- .nv.callgraph             --------------------------
	.section	.nv.callgraph,"",@"SHT_CUDA_CALLGRAPH"
	.align	4
	.sectionentsize	8
	.align		4
        /*0000*/ 	.word	0x00000000
	.align		4
        /*0004*/ 	.word	0xffffffff
	.align		4
        /*0008*/ 	.word	0x00000000
	.align		4
        /*000c*/ 	.word	0xfffffffe
	.align		4
        /*0010*/ 	.word	0x00000000
	.align		4
        /*0014*/ 	.word	0xfffffffd
	.align		4
        /*0018*/ 	.word	0x00000000
	.align		4
        /*001c*/ 	.word	0xfffffffc


//--------------------- .text._Z12mandelKernelPiiffffii --------------------------
	.section	.text._Z12mandelKernelPiiffffii,"ax",@progbits
	.align	128
        .global         _Z12mandelKernelPiiffffii
        .type           _Z12mandelKernelPiiffffii,@function
        .size           _Z12mandelKernelPiiffffii,(.L_x_4 - _Z12mandelKernelPiiffffii)
        .other          _Z12mandelKernelPiiffffii,@"STO_CUDA_ENTRY STV_DEFAULT"
_Z12mandelKernelPiiffffii:
.text._Z12mandelKernelPiiffffii:
[----:B------:R-:W-:Y:S01]  /*0000*/  LDC R1, c[0x0][0x37c] ;  /* 0x0000df00ff017b82 */ /* 0x000fe20000000800 */
[----:B------:R-:W0:Y:S07]  /*0010*/  S2R R0, SR_TID.X ;  /* 0x0000000000007919 */ /* 0x000e2e0000002100 */
[----:B------:R-:W1:Y:S01]  /*0020*/  LDC.64 R6, c[0x0][0x398] ;  /* 0x0000e600ff067b82 */ /* 0x000e620000000a00 */
[----:B------:R-:W2:Y:S01]  /*0030*/  LDCU UR6, c[0x0][0x38c] ;  /* 0x00007180ff0677ac */ /* 0x000ea20008000800 */
[----:B------:R-:W3:Y:S06]  /*0040*/  S2R R3, SR_TID.Y ;  /* 0x0000000000037919 */ /* 0x000eec0000002200 */
[----:B------:R-:W0:Y:S08]  /*0050*/  S2UR UR4, SR_CTAID.X ;  /* 0x00000000000479c3 */ /* 0x000e300000002500 */
[----:B------:R-:W0:Y:S08]  /*0060*/  LDC R5, c[0x0][0x360] ;  /* 0x0000d800ff057b82 */ /* 0x000e300000000800 */
[----:B------:R-:W3:Y:S01]  /*0070*/  S2UR UR5, SR_CTAID.Y ;  /* 0x00000000000579c3 */ /* 0x000ee20000002600 */
[----:B-1----:R-:W-:Y:S01]  /*0080*/  ISETP.GE.AND P0, PT, R7, 0x1, PT ;  /* 0x000000010700780c */ /* 0x002fe20003f06270 */
[----:B------:R-:W-:-:S06]  /*0090*/  HFMA2 R7, -RZ, RZ, 0, 0 ;  /* 0x00000000ff077431 */ /* 0x000fcc00000001ff */
[----:B------:R-:W3:Y:S08]  /*00a0*/  LDC R2, c[0x0][0x364] ;  /* 0x0000d900ff027b82 */ /* 0x000ef00000000800 */
[----:B------:R-:W2:Y:S01]  /*00b0*/  LDC.64 R8, c[0x0][0x390] ;  /* 0x0000e400ff087b82 */ /* 0x000ea20000000a00 */
[----:B0-----:R-:W-:Y:S02]  /*00c0*/  IMAD R5, R5, UR4, R0 ;  /* 0x0000000405057c24 */ /* 0x001fe4000f8e0200 */
[----:B---3--:R-:W-:-:S03]  /*00d0*/  IMAD R0, R2, UR5, R3 ;  /* 0x0000000502007c24 */ /* 0x008fc6000f8e0203 */
[----:B------:R-:W-:Y:S01]  /*00e0*/  I2FP.F32.S32 R2, R5 ;  /* 0x0000000500027245 */ /* 0x000fe20000201400 */
[----:B------:R-:W0:Y:S01]  /*00f0*/  LDCU.64 UR4, c[0x0][0x358] ;  /* 0x00006b00ff0477ac */ /* 0x000e220008000a00 */
[----:B------:R-:W-:-:S03]  /*0100*/  I2FP.F32.U32 R3, R0 ;  /* 0x0000000000037245 */ /* 0x000fc60000201000 */
[----:B--2---:R-:W-:Y:S02]  /*0110*/  FFMA R2, R2, R9, UR6 ;  /* 0x0000000602027e23 */ /* 0x004fe40008000009 */
[----:B------:R-:W-:Y:S01]  /*0120*/  FFMA R3, R3, R6, R8 ;  /* 0x0000000603037223 */ /* 0x000fe20000000008 */
[----:B------:R-:W-:Y:S06]  /*0130*/  @!P0 BRA `(.L_x_0) ;  /* 0x0000000000508947 */ /* 0x000fec0003800000 */
[----:B------:R-:W-:Y:S01]  /*0140*/  BSSY.RECONVERGENT B0, `(.L_x_0) ;  /* 0x0000013000007945 */ /* 0x000fe20003800200 */
[----:B------:R-:W-:Y:S01]  /*0150*/  MOV R7, RZ ;  /* 0x000000ff00077202 */ /* 0x000fe20000000f00 */
[----:B------:R-:W1:Y:S01]  /*0160*/  LDCU UR7, c[0x0][0x39c] ;  /* 0x00007380ff0777ac */ /* 0x000e620008000800 */
[----:B------:R-:W-:Y:S02]  /*0170*/  MOV R4, R3 ;  /* 0x0000000300047202 */ /* 0x000fe40000000f00 */
[----:B------:R-:W-:Y:S01]  /*0180*/  MOV R6, R2 ;  /* 0x0000000200067202 */ /* 0x000fe20000000f00 */
[----:B------:R-:W2:Y:S06]  /*0190*/  LDCU UR10, c[0x0][0x39c] ;  /* 0x00007380ff0a77ac */ /* 0x000eac0008000800 */
.L_x_2:
[----:B------:R-:W-:Y:S01]  /*01a0*/  FMUL R9, R6, R6 ;  /* 0x0000000606097220 */ /* 0x000fe20000400000 */
[----:B------:R-:W-:-:S04]  /*01b0*/  FMUL R8, R4, R4 ;  /* 0x0000000404087220 */ /* 0x000fc80000400000 */
[----:B------:R-:W-:-:S05]  /*01c0*/  FADD R10, R9, R8 ;  /* 0x00000008090a7221 */ /* 0x000fca0000000000 */
[----:B------:R-:W-:-:S13]  /*01d0*/  FSETP.GT.AND P0, PT, R10, 4, PT ;  /* 0x408000000a00780b */ /* 0x000fda0003f04000 */
[----:B------:R-:W-:Y:S05]  /*01e0*/  @P0 BRA `(.L_x_1) ;  /* 0x0000000000200947 */ /* 0x000fea0003800000 */
[----:B------:R-:W-:Y:S01]  /*01f0*/  IADD3 R7, PT, PT, R7, 0x1, RZ ;  /* 0x0000000107077810 */ /* 0x000fe20007ffe0ff */
[----:B------:R-:W-:Y:S01]  /*0200*/  FADD R6, R6, R6 ;  /* 0x0000000606067221 */ /* 0x000fe20000000000 */
[----:B------:R-:W-:Y:S02]  /*0210*/  FADD R9, R9, -R8 ;  /* 0x8000000809097221 */ /* 0x000fe40000000000 */
[----:B--2---:R-:W-:Y:S01]  /*0220*/  ISETP.NE.AND P0, PT, R7, UR10, PT ;  /* 0x0000000a07007c0c */ /* 0x004fe2000bf05270 */
[----:B------:R-:W-:Y:S01]  /*0230*/  FFMA R4, R6, R4, R3 ;  /* 0x0000000406047223 */ /* 0x000fe20000000003 */
[----:B------:R-:W-:-:S11]  /*0240*/  FADD R6, R2, R9 ;  /* 0x0000000902067221 */ /* 0x000fd60000000000 */
[----:B------:R-:W-:Y:S05]  /*0250*/  @P0 BRA `(.L_x_2) ;  /* 0xfffffffc00d00947 */ /* 0x000fea000383ffff */
[----:B-1----:R-:W-:-:S07]  /*0260*/  MOV R7, UR7 ;  /* 0x0000000700077c02 */ /* 0x002fce0008000f00 */
.L_x_1:
[----:B012---:R-:W-:Y:S05]  /*0270*/  BSYNC.RECONVERGENT B0 ;  /* 0x0000000000007941 */ /* 0x007fea0003800200 */
.L_x_0:
[----:B------:R-:W1:Y:S01]  /*0280*/  LDCU UR6, c[0x0][0x3a0] ;  /* 0x00007400ff0677ac */ /* 0x000e620008000800 */
[----:B------:R-:W2:Y:S01]  /*0290*/  LDCU.64 UR8, c[0x0][0x380] ;  /* 0x00007000ff0877ac */ /* 0x000ea20008000a00 */
[----:B-1----:R-:W-:-:S05]  /*02a0*/  IMAD R0, R0, UR6, RZ ;  /* 0x0000000600007c24 */ /* 0x002fca000f8e02ff */
[----:B--2---:R-:W-:-:S04]  /*02b0*/  IADD3 R2, P0, PT, R0, UR8, RZ ;  /* 0x0000000800027c10 */ /* 0x004fc8000ff1e0ff */
[----:B------:R-:W-:-:S03]  /*02c0*/  LEA.HI.X.SX32 R3, R0, UR9, 0x1, P0 ;  /* 0x0000000900037c11 */ /* 0x000fc600080f0eff */
[----:B------:R-:W-:-:S05]  /*02d0*/  IMAD.WIDE R2, R5, 0x4, R2 ;  /* 0x0000000405027825 */ /* 0x000fca00078e0202 */
[----:B0-----:R-:W-:Y:S01]  /*02e0*/  STG.E desc[UR4][R2.64], R7 ;  /* 0x0000000702007986 */ /* 0x001fe2000c101904 */
[----:B------:R-:W-:Y:S05]  /*02f0*/  EXIT ;  /* 0x000000000000794d */ /* 0x000fea0003800000 */
.L_x_3:
[----:B------:R-:W-:-:S00]  /*0300*/  BRA `(.L_x_3) ;  /* 0xfffffffc00fc7947 */ /* 0x000fc0000383ffff */
[----:B------:R-:W-:-:S00]  /*0310*/  NOP ;  /* 0x0000000000007918 */ /* 0x000fc00000000000 */
        /* <DEDUP_REMOVED lines=14> */
.L_x_4:


//--------------------- .nv.shared.reserved.0     --------------------------
	.section	.nv.shared.reserved.0,"aw",@nobits
	.weak		__nv_reservedSMEM_offset_0_alias
	.size		__nv_reservedSMEM_offset_0_alias, 0, 64
	.other		__nv_reservedSMEM_offset_0_alias,@"STO_CUDA_RESERVED_SHARED STV_DEFAULT"
__nv_reservedSMEM_offset_0_alias:
	.zero		0
	.zero		64


//--------------------- .nv.constant0._Z12mandelKernelPiiffffii --------------------------
	.section	.nv.constant0._Z12mandelKernelPiiffffii,"a",@progbits
	.sectionflags	@""
	.align	4
.nv.constant0._Z12mandelKernelPiiffffii:
	.zero		932


//--------------------- SYMBOLS --------------------------

	.type		.nv.reservedSmem.offset0,@object
	.size		.nv.reservedSmem.offset0,0x4
